	.headerflags	@"EF_CUDA_TEXMODE_UNIFIED EF_CUDA_64BIT_ADDRESS EF_CUDA_ACCELERATORS EF_CUDA_SM90 EF_CUDA_VIRTUAL_SM(EF_CUDA_SM90)"
	.elftype	@"ET_EXEC"


//--------------------- .nv.info                  --------------------------
	.section	.nv.info,"",@"SHT_CUDA_INFO"
	.align	4


	//----- nvinfo : EIATTR_REGCOUNT
	.align		4
        /*0000*/ 	.byte	0x04, 0x2f
        /*0002*/ 	.short	(.L_1 - .L_0)
	.align		4
.L_0:
        /*0004*/ 	.word	index@(triton_poi_fused_add_div_mean_mul_rsub_3)
        /*0008*/ 	.word	0x0000002b


	//----- nvinfo : EIATTR_MIN_STACK_SIZE
	.align		4
.L_1:
        /*000c*/ 	.byte	0x04, 0x12
        /*000e*/ 	.short	(.L_3 - .L_2)
	.align		4
.L_2:
        /*0010*/ 	.word	index@(triton_poi_fused_add_div_mean_mul_rsub_3)
        /*0014*/ 	.word	0x00000000


	//----- nvinfo : EIATTR_FRAME_SIZE
	.align		4
.L_3:
        /*0018*/ 	.byte	0x04, 0x11
        /*001a*/ 	.short	(.L_5 - .L_4)
	.align		4
.L_4:
        /*001c*/ 	.word	index@(triton_poi_fused_add_div_mean_mul_rsub_3)
        /*0020*/ 	.word	0x00000000


	//----- nvinfo : EIATTR_MIN_STACK_SIZE
	.align		4
.L_5:
        /*0024*/ 	.byte	0x04, 0x12
        /*0026*/ 	.short	(.L_7 - .L_6)
	.align		4
.L_6:
        /*0028*/ 	.word	index@(triton_poi_fused_add_div_mean_mul_rsub_3)
        /*002c*/ 	.word	0x00000000
.L_7:


//--------------------- .nv.info.triton_poi_fused_add_div_mean_mul_rsub_3 --------------------------
	.section	.nv.info.triton_poi_fused_add_div_mean_mul_rsub_3,"",@"SHT_CUDA_INFO"
	.sectionflags	@""
	.align	4


	//----- nvinfo : EIATTR_CUDA_API_VERSION
	.align		4
        /*0000*/ 	.byte	0x04, 0x37
        /*0002*/ 	.short	(.L_9 - .L_8)
.L_8:
        /*0004*/ 	.word	0x0000007c


	//----- nvinfo : EIATTR_KPARAM_INFO
	.align		4
.L_9:
        /*0008*/ 	.byte	0x04, 0x17
        /*000a*/ 	.short	(.L_11 - .L_10)
.L_10:
        /*000c*/ 	.word	0x00000000
        /*0010*/ 	.short	0x0008
        /*0012*/ 	.short	0x0040
        /*0014*/ 	.byte	0x00, 0xf4, 0x21, 0x00


	//----- nvinfo : EIATTR_KPARAM_INFO
	.align		4
.L_11:
        /*0018*/ 	.byte	0x04, 0x17
        /*001a*/ 	.short	(.L_13 - .L_12)
.L_12:
        /*001c*/ 	.word	0x00000000
        /*0020*/ 	.short	0x0007
        /*0022*/ 	.short	0x0038
        /*0024*/ 	.byte	0x00, 0xf4, 0x21, 0x00


	//----- nvinfo : EIATTR_KPARAM_INFO
	.align		4
.L_13:
        /*0028*/ 	.byte	0x04, 0x17
        /*002a*/ 	.short	(.L_15 - .L_14)
.L_14:
        /*002c*/ 	.word	0x00000000
        /*0030*/ 	.short	0x0006
        /*0032*/ 	.short	0x0030
        /*0034*/ 	.byte	0x00, 0xf4, 0x21, 0x00


	//----- nvinfo : EIATTR_KPARAM_INFO
	.align		4
.L_15:
        /*0038*/ 	.byte	0x04, 0x17
        /*003a*/ 	.short	(.L_17 - .L_16)
.L_16:
        /*003c*/ 	.word	0x00000000
        /*0040*/ 	.short	0x0005
        /*0042*/ 	.short	0x0028
        /*0044*/ 	.byte	0x00, 0xf4, 0x21, 0x00


	//----- nvinfo : EIATTR_KPARAM_INFO
	.align		4
.L_17:
        /*0048*/ 	.byte	0x04, 0x17
        /*004a*/ 	.short	(.L_19 - .L_18)
.L_18:
        /*004c*/ 	.word	0x00000000
        /*0050*/ 	.short	0x0004
        /*0052*/ 	.short	0x0020
        /*0054*/ 	.byte	0x00, 0xf4, 0x21, 0x00


	//----- nvinfo : EIATTR_KPARAM_INFO
	.align		4
.L_19:
        /*0058*/ 	.byte	0x04, 0x17
        /*005a*/ 	.short	(.L_21 - .L_20)
.L_20:
        /*005c*/ 	.word	0x00000000
        /*0060*/ 	.short	0x0003
        /*0062*/ 	.short	0x0018
        /*0064*/ 	.byte	0x00, 0xf4, 0x21, 0x00


	//----- nvinfo : EIATTR_KPARAM_INFO
	.align		4
.L_21:
        /*0068*/ 	.byte	0x04, 0x17
        /*006a*/ 	.short	(.L_23 - .L_22)
.L_22:
        /*006c*/ 	.word	0x00000000
        /*0070*/ 	.short	0x0002
        /*0072*/ 	.short	0x0010
        /*0074*/ 	.byte	0x00, 0xf4, 0x21, 0x00


	//----- nvinfo : EIATTR_KPARAM_INFO
	.align		4
.L_23:
        /*0078*/ 	.byte	0x04, 0x17
        /*007a*/ 	.short	(.L_25 - .L_24)
.L_24:
        /*007c*/ 	.word	0x00000000
        /*0080*/ 	.short	0x0001
        /*0082*/ 	.short	0x0008
        /*0084*/ 	.byte	0x00, 0xf4, 0x21, 0x00


	//----- nvinfo : EIATTR_KPARAM_INFO
	.align		4
.L_25:
        /*0088*/ 	.byte	0x04, 0x17
        /*008a*/ 	.short	(.L_27 - .L_26)
.L_26:
        /*008c*/ 	.word	0x00000000
        /*0090*/ 	.short	0x0000
        /*0092*/ 	.short	0x0000
        /*0094*/ 	.byte	0x00, 0xf4, 0x21, 0x00


	//----- nvinfo : EIATTR_SPARSE_MMA_MASK
	.align		4
.L_27:
        /*0098*/ 	.byte	0x03, 0x50
        /*009a*/ 	.short	0x0000


	//----- nvinfo : EIATTR_MAXREG_COUNT
	.align		4
        /*009c*/ 	.byte	0x03, 0x1b
        /*009e*/ 	.short	0x00ff


	//----- nvinfo : EIATTR_EXIT_INSTR_OFFSETS
	.align		4
        /*00a0*/ 	.byte	0x04, 0x1c
        /*00a2*/ 	.short	(.L_29 - .L_28)


	//   ....[0]....
.L_28:
        /*00a4*/ 	.word	0x00000d00


	//   ....[1]....
        /*00a8*/ 	.word	0x00000e10


	//----- nvinfo : EIATTR_REQNTID
	.align		4
.L_29:
        /*00ac*/ 	.byte	0x04, 0x10
        /*00ae*/ 	.short	(.L_31 - .L_30)
.L_30:
        /*00b0*/ 	.word	0x00000020
        /*00b4*/ 	.word	0x00000001
        /*00b8*/ 	.word	0x00000001


	//----- nvinfo : EIATTR_CBANK_PARAM_SIZE
	.align		4
.L_31:
        /*00bc*/ 	.byte	0x03, 0x19
        /*00be*/ 	.short	0x0048


	//----- nvinfo : EIATTR_PARAM_CBANK
	.align		4
        /*00c0*/ 	.byte	0x04, 0x0a
        /*00c2*/ 	.short	(.L_33 - .L_32)
	.align		4
.L_32:
        /*00c4*/ 	.word	index@(.nv.constant0.triton_poi_fused_add_div_mean_mul_rsub_3)
        /*00c8*/ 	.short	0x0210
        /*00ca*/ 	.short	0x0048


	//----- nvinfo : EIATTR_SW_WAR
	.align		4
.L_33:
        /*00cc*/ 	.byte	0x04, 0x36
        /*00ce*/ 	.short	(.L_35 - .L_34)
.L_34:
        /*00d0*/ 	.word	0x00000008
.L_35:


//--------------------- .nv.callgraph             --------------------------
	.section	.nv.callgraph,"",@"SHT_CUDA_CALLGRAPH"
	.align	4
	.sectionentsize	8
	.align		4
        /*0000*/ 	.word	0x00000000
	.align		4
        /*0004*/ 	.word	0xffffffff
	.align		4
        /*0008*/ 	.word	0x00000000
	.align		4
        /*000c*/ 	.word	0xfffffffe
	.align		4
        /*0010*/ 	.word	0x00000000
	.align		4
        /*0014*/ 	.word	0xfffffffd
	.align		4
        /*0018*/ 	.word	0x00000000
	.align		4
        /*001c*/ 	.word	0xfffffffc


//--------------------- .text.triton_poi_fused_add_div_mean_mul_rsub_3 --------------------------
	.section	.text.triton_poi_fused_add_div_mean_mul_rsub_3,"ax",@progbits
	.align	128
        .global         triton_poi_fused_add_div_mean_mul_rsub_3
        .type           triton_poi_fused_add_div_mean_mul_rsub_3,@function
        .size           triton_poi_fused_add_div_mean_mul_rsub_3,(.L_x_1 - triton_poi_fused_add_div_mean_mul_rsub_3)
        .other          triton_poi_fused_add_div_mean_mul_rsub_3,@"STO_CUDA_ENTRY STV_DEFAULT"
triton_poi_fused_add_div_mean_mul_rsub_3:
.text.triton_poi_fused_add_div_mean_mul_rsub_3:
[----:B------:R-:W0:Y:S08]  /*0000*/  LDC R1, c[0x0][0x28] ;  /* 0x00000a00ff017b82 */ /* 0x000e300000000800 */
[----:B------:R-:W1:Y:S01]  /*0010*/  LDC.64 R2, c[0x0][0x220] ;  /* 0x00008800ff027b82 */ /* 0x000e620000000a00 */
[----:B------:R-:W-:-:S07]  /*0020*/  ULDC.64 UR4, c[0x0][0x208] ;  /* 0x0000820000047ab9 */ /* 0x000fce0000000a00 */
[----:B------:R-:W2:Y:S08]  /*0030*/  LDC.64 R18, c[0x0][0x218] ;  /* 0x00008600ff127b82 */ /* 0x000eb00000000a00 */
[----:B------:R-:W3:Y:S01]  /*0040*/  LDC.64 R24, c[0x0][0x230] ;  /* 0x00008c00ff187b82 */ /* 0x000ee20000000a00 */
[----:B-1----:R-:W4:Y:S07]  /*0050*/  LDG.E R35, desc[UR4][R2.64+0x4] ;  /* 0x0000040402237981 */ /* 0x002f2e000c1e1900 */
[----:B------:R-:W1:Y:S01]  /*0060*/  LDC.64 R28, c[0x0][0x228] ;  /* 0x00008a00ff1c7b82 */ /* 0x000e620000000a00 */
[----:B------:R-:W5:Y:S04]  /*0070*/  LDG.E R33, desc[UR4][R2.64] ;  /* 0x0000000402217981 */ /* 0x000f68000c1e1900 */
[----:B------:R-:W5:Y:S03]  /*0080*/  LDG.E R37, desc[UR4][R2.64+0x8] ;  /* 0x0000080402257981 */ /* 0x000f66000c1e1900 */
[----:B------:R-:W1:Y:S01]  /*0090*/  LDC.64 R8, c[0x0][0x240] ;  /* 0x00009000ff087b82 */ /* 0x000e620000000a00 */
[----:B--2---:R-:W2:Y:S04]  /*00a0*/  LDG.E R36, desc[UR4][R18.64+0x4] ;  /* 0x0000040412247981 */ /* 0x004ea8000c1e1900 */
[----:B---3--:R-:W3:Y:S04]  /*00b0*/  LDG.E R39, desc[UR4][R24.64] ;  /* 0x0000000418277981 */ /* 0x008ee8000c1e1900 */
[----:B------:R-:W3:Y:S04]  /*00c0*/  LDG.E R34, desc[UR4][R18.64] ;  /* 0x0000000412227981 */ /* 0x000ee8000c1e1900 */
[----:B------:R1:W3:Y:S04]  /*00d0*/  LDG.E R38, desc[UR4][R2.64+0xc] ;  /* 0x00000c0402267981 */ /* 0x0002e8000c1e1900 */
[----:B------:R-:W3:Y:S04]  /*00e0*/  LDG.E R32, desc[UR4][R18.64+0x8] ;  /* 0x0000080412207981 */ /* 0x000ee8000c1e1900 */
[----:B------:R-:W3:Y:S04]  /*00f0*/  LDG.E R40, desc[UR4][R24.64+0x4] ;  /* 0x0000040418287981 */ /* 0x000ee8000c1e1900 */
[----:B------:R-:W3:Y:S01]  /*0100*/  LDG.E R27, desc[UR4][R24.64+0x8] ;  /* 0x00000804181b7981 */ /* 0x000ee2000c1e1900 */
[----:B------:R-:W1:Y:S03]  /*0110*/  LDC.64 R4, c[0x0][0x238] ;  /* 0x00008e00ff047b82 */ /* 0x000e660000000a00 */
[----:B-1----:R-:W3:Y:S04]  /*0120*/  LDG.E R22, desc[UR4][R28.64] ;  /* 0x000000041c167981 */ /* 0x002ee8000c1e1900 */
[----:B------:R-:W3:Y:S01]  /*0130*/  LDG.E R21, desc[UR4][R18.64+0xc] ;  /* 0x00000c0412157981 */ /* 0x000ee2000c1e1900 */
[----:B------:R-:W1:Y:S03]  /*0140*/  LDC.64 R6, c[0x0][0x250] ;  /* 0x00009400ff067b82 */ /* 0x000e660000000a00 */
[----:B------:R-:W3:Y:S04]  /*0150*/  LDG.E R0, desc[UR4][R28.64+0x4] ;  /* 0x000004041c007981 */ /* 0x000ee8000c1e1900 */
[----:B------:R-:W3:Y:S04]  /*0160*/  LDG.E R10, desc[UR4][R24.64+0xc] ;  /* 0x00000c04180a7981 */ /* 0x000ee8000c1e1900 */
[----:B------:R-:W3:Y:S04]  /*0170*/  LDG.E R11, desc[UR4][R28.64+0x8] ;  /* 0x000008041c0b7981 */ /* 0x000ee8000c1e1900 */
[----:B0-----:R-:W3:Y:S04]  /*0180*/  LDG.E R12, desc[UR4][R8.64] ;  /* 0x00000004080c7981 */ /* 0x001ee8000c1e1900 */
[----:B------:R-:W3:Y:S01]  /*0190*/  LDG.E R13, desc[UR4][R8.64+0x4] ;  /* 0x00000404080d7981 */ /* 0x000ee2000c1e1900 */
[----:B------:R-:W0:Y:S03]  /*01a0*/  LDC.64 R2, c[0x0][0x248] ;  /* 0x00009200ff027b82 */ /* 0x000e260000000a00 */
[----:B------:R-:W3:Y:S04]  /*01b0*/  LDG.E R14, desc[UR4][R28.64+0xc] ;  /* 0x00000c041c0e7981 */ /* 0x000ee8000c1e1900 */
[----:B------:R-:W3:Y:S04]  /*01c0*/  LDG.E R15, desc[UR4][R8.64+0x8] ;  /* 0x00000804080f7981 */ /* 0x000ee8000c1e1900 */
[----:B------:R-:W3:Y:S04]  /*01d0*/  LDG.E R16, desc[UR4][R4.64] ;  /* 0x0000000404107981 */ /* 0x000ee8000c1e1900 */
[----:B-1----:R-:W3:Y:S04]  /*01e0*/  LDG.E R17, desc[UR4][R6.64] ;  /* 0x0000000406117981 */ /* 0x002ee8000c1e1900 */
[----:B------:R-:W3:Y:S04]  /*01f0*/  LDG.E R18, desc[UR4][R4.64+0x4] ;  /* 0x0000040404127981 */ /* 0x000ee8000c1e1900 */
[----:B------:R-:W3:Y:S04]  /*0200*/  LDG.E R19, desc[UR4][R6.64+0x4] ;  /* 0x0000040406137981 */ /* 0x000ee8000c1e1900 */
[----:B------:R-:W3:Y:S04]  /*0210*/  LDG.E R20, desc[UR4][R4.64+0x8] ;  /* 0x0000080404147981 */ /* 0x000ee8000c1e1900 */
[----:B------:R-:W3:Y:S04]  /*0220*/  LDG.E R26, desc[UR4][R8.64+0xc] ;  /* 0x00000c04081a7981 */ /* 0x000ee8000c1e1900 */
[----:B0-----:R-:W3:Y:S04]  /*0230*/  LDG.E R23, desc[UR4][R2.64] ;  /* 0x0000000402177981 */ /* 0x001ee8000c1e1900 */
[----:B------:R-:W3:Y:S04]  /*0240*/  LDG.E R25, desc[UR4][R6.64+0x8] ;  /* 0x0000080406197981 */ /* 0x000ee8000c1e1900 */
[----:B------:R-:W3:Y:S04]  /*0250*/  LDG.E R24, desc[UR4][R2.64+0x4] ;  /* 0x0000040402187981 */ /* 0x000ee8000c1e1900 */
[----:B------:R-:W3:Y:S04]  /*0260*/  LDG.E R28, desc[UR4][R6.64+0xc] ;  /* 0x00000c04061c7981 */ /* 0x000ee8000c1e1900 */
[----:B------:R-:W3:Y:S04]  /*0270*/  LDG.E R29, desc[UR4][R4.64+0xc] ;  /* 0x00000c04041d7981 */ /* 0x000ee8000c1e1900 */
[----:B------:R-:W3:Y:S04]  /*0280*/  LDG.E R30, desc[UR4][R2.64+0x8] ;  /* 0x00000804021e7981 */ /* 0x000ee8000c1e1900 */
[----:B------:R0:W3:Y:S02]  /*0290*/  LDG.E R31, desc[UR4][R2.64+0xc] ;  /* 0x00000c04021f7981 */ /* 0x0000e4000c1e1900 */
[----:B0-----:R-:W-:Y:S01]  /*02a0*/  HFMA2.MMA R3, -RZ, RZ, 1.875, 0 ;  /* 0x3f800000ff037435 */ /* 0x001fe200000001ff */
[----:B------:R-:W0:Y:S01]  /*02b0*/  S2R R2, SR_TID.X ;  /* 0x0000000000027919 */ /* 0x000e220000002100 */
[----:B----4-:R-:W-:Y:S01]  /*02c0*/  FADD R35, R35, 1 ;  /* 0x3f80000023237421 */ /* 0x010fe20000000000 */
[----:B-----5:R-:W-:-:S04]  /*02d0*/  FADD R33, R33, 1 ;  /* 0x3f80000021217421 */ /* 0x020fc80000000000 */
[----:B------:R-:W-:Y:S01]  /*02e0*/  FSETP.GT.AND P1, PT, |R35|, 8.50705917302346158658e+37, PT ;  /* 0x7e8000002300780b */ /* 0x000fe20003f24200 */
[----:B------:R-:W-:Y:S01]  /*02f0*/  FADD R37, R37, 1 ;  /* 0x3f80000025257421 */ /* 0x000fe20000000000 */
[----:B------:R-:W-:-:S04]  /*0300*/  FSETP.GT.AND P0, PT, |R33|, 8.50705917302346158658e+37, PT ;  /* 0x7e8000002100780b */ /* 0x000fc80003f04200 */
[C---:B------:R-:W-:Y:S01]  /*0310*/  FSETP.GT.AND P2, PT, |R37|.reuse, 8.50705917302346158658e+37, PT ;  /* 0x7e8000002500780b */ /* 0x040fe20003f44200 */
[----:B--2---:R-:W-:Y:S01]  /*0320*/  FFMA R36, R36, 2, R3 ;  /* 0x4000000024247823 */ /* 0x004fe20000000003 */
[----:B------:R-:W-:Y:S01]  /*0330*/  FSETP.GEU.AND P4, PT, |R37|, 1.175494350822287508e-38, PT ;  /* 0x008000002500780b */ /* 0x000fe20003f8e200 */
[----:B---3--:R-:W-:Y:S01]  /*0340*/  FADD R39, R39, 1 ;  /* 0x3f80000027277421 */ /* 0x008fe20000000000 */
[----:B------:R-:W-:-:S03]  /*0350*/  FSETP.GEU.AND P3, PT, |R33|, 1.175494350822287508e-38, PT ;  /* 0x008000002100780b */ /* 0x000fc60003f6e200 */
[----:B------:R-:W-:Y:S01]  /*0360*/  @P1 FMUL R36, R36, 0.25 ;  /* 0x3e80000024241820 */ /* 0x000fe20000400000 */
[C---:B------:R-:W-:Y:S01]  /*0370*/  FSETP.GEU.AND P5, PT, |R35|.reuse, 1.175494350822287508e-38, PT ;  /* 0x008000002300780b */ /* 0x040fe20003fae200 */
[----:B------:R-:W-:Y:S01]  /*0380*/  @P1 FMUL R35, R35, 0.25 ;  /* 0x3e80000023231820 */ /* 0x000fe20000400000 */
[----:B------:R-:W-:Y:S01]  /*0390*/  FSETP.GT.AND P1, PT, |R39|, 8.50705917302346158658e+37, PT ;  /* 0x7e8000002700780b */ /* 0x000fe20003f24200 */
[--C-:B------:R-:W-:Y:S01]  /*03a0*/  FFMA R34, R34, 2, R3.reuse ;  /* 0x4000000022227823 */ /* 0x100fe20000000003 */
[----:B------:R-:W-:Y:S01]  /*03b0*/  FADD R38, R38, 1 ;  /* 0x3f80000026267421 */ /* 0x000fe20000000000 */
[--C-:B------:R-:W-:Y:S01]  /*03c0*/  FFMA R32, R32, 2, R3.reuse ;  /* 0x4000000020207823 */ /* 0x100fe20000000003 */
[----:B------:R-:W-:Y:S01]  /*03d0*/  @P0 FMUL R33, R33, 0.25 ;  /* 0x3e80000021210820 */ /* 0x000fe20000400000 */
[----:B------:R-:W-:Y:S01]  /*03e0*/  @P0 FMUL R34, R34, 0.25 ;  /* 0x3e80000022220820 */ /* 0x000fe20000400000 */
[----:B------:R-:W-:Y:S01]  /*03f0*/  @P2 FMUL R37, R37, 0.25 ;  /* 0x3e80000025252820 */ /* 0x000fe20000400000 */
[----:B------:R-:W-:Y:S01]  /*0400*/  FADD R40, R40, 1 ;  /* 0x3f80000028287421 */ /* 0x000fe20000000000 */
[----:B------:R-:W-:Y:S01]  /*0410*/  @P2 FMUL R32, R32, 0.25 ;  /* 0x3e80000020202820 */ /* 0x000fe20000400000 */
[----:B------:R-:W-:Y:S01]  /*0420*/  FSETP.GT.AND P0, PT, |R38|, 8.50705917302346158658e+37, PT ;  /* 0x7e8000002600780b */ /* 0x000fe20003f04200 */
[----:B------:R-:W-:Y:S01]  /*0430*/  FADD R27, R27, 1 ;  /* 0x3f8000001b1b7421 */ /* 0x000fe20000000000 */
[----:B------:R-:W-:Y:S01]  /*0440*/  @!P4 FMUL R37, R37, 16777216 ;  /* 0x4b8000002525c820 */ /* 0x000fe20000400000 */
[----:B------:R-:W-:Y:S01]  /*0450*/  @!P4 FMUL R32, R32, 16777216 ;  /* 0x4b8000002020c820 */ /* 0x000fe20000400000 */
[----:B------:R-:W-:Y:S01]  /*0460*/  FSETP.GT.AND P6, PT, |R40|, 8.50705917302346158658e+37, PT ;  /* 0x7e8000002800780b */ /* 0x000fe20003fc4200 */
[--C-:B------:R-:W-:Y:S01]  /*0470*/  FFMA R22, R22, 2, R3.reuse ;  /* 0x4000000016167823 */ /* 0x100fe20000000003 */
[----:B------:R-:W-:Y:S01]  /*0480*/  FSETP.GEU.AND P2, PT, |R38|, 1.175494350822287508e-38, PT ;  /* 0x008000002600780b */ /* 0x000fe20003f4e200 */
[----:B------:R-:W-:Y:S01]  /*0490*/  @!P3 FMUL R33, R33, 16777216 ;  /* 0x4b8000002121b820 */ /* 0x000fe20000400000 */
[----:B------:R-:W-:Y:S01]  /*04a0*/  FSETP.GT.AND P4, PT, |R27|, 8.50705917302346158658e+37, PT ;  /* 0x7e8000001b00780b */ /* 0x000fe20003f84200 */
[----:B------:R-:W-:Y:S01]  /*04b0*/  @!P3 FMUL R34, R34, 16777216 ;  /* 0x4b8000002222b820 */ /* 0x000fe20000400000 */
[----:B------:R-:W-:Y:S01]  /*04c0*/  FSETP.GEU.AND P3, PT, |R39|, 1.175494350822287508e-38, PT ;  /* 0x008000002700780b */ /* 0x000fe20003f6e200 */
[----:B------:R-:W-:Y:S01]  /*04d0*/  @!P5 FMUL R35, R35, 16777216 ;  /* 0x4b8000002323d820 */ /* 0x000fe20000400000 */
[----:B------:R-:W-:Y:S01]  /*04e0*/  @!P5 FMUL R36, R36, 16777216 ;  /* 0x4b8000002424d820 */ /* 0x000fe20000400000 */
[----:B------:R-:W-:Y:S01]  /*04f0*/  @P1 FMUL R39, R39, 0.25 ;  /* 0x3e80000027271820 */ /* 0x000fe20000400000 */
[----:B------:R-:W-:Y:S01]  /*0500*/  @P1 FMUL R22, R22, 0.25 ;  /* 0x3e80000016161820 */ /* 0x000fe20000400000 */
[----:B------:R-:W-:Y:S01]  /*0510*/  FSETP.GEU.AND P5, PT, |R40|, 1.175494350822287508e-38, PT ;  /* 0x008000002800780b */ /* 0x000fe20003fae200 */
[--C-:B------:R-:W-:Y:S01]  /*0520*/  FFMA R21, R21, 2, R3.reuse ;  /* 0x4000000015157823 */ /* 0x100fe20000000003 */
[----:B------:R-:W-:Y:S01]  /*0530*/  FSETP.GEU.AND P1, PT, |R27|, 1.175494350822287508e-38, PT ;  /* 0x008000001b00780b */ /* 0x000fe20003f2e200 */
[----:B------:R-:W-:Y:S01]  /*0540*/  @P0 FMUL R38, R38, 0.25 ;  /* 0x3e80000026260820 */ /* 0x000fe20000400000 */
[--C-:B------:R-:W-:Y:S01]  /*0550*/  FFMA R0, R0, 2, R3.reuse ;  /* 0x4000000000007823 */ /* 0x100fe20000000003 */
[----:B------:R-:W-:Y:S01]  /*0560*/  FADD R10, R10, 1 ;  /* 0x3f8000000a0a7421 */ /* 0x000fe20000000000 */
[----:B------:R-:W-:Y:S01]  /*0570*/  FFMA R11, R11, 2, R3 ;  /* 0x400000000b0b7823 */ /* 0x000fe20000000003 */
[----:B------:R-:W-:Y:S01]  /*0580*/  @P0 FMUL R21, R21, 0.25 ;  /* 0x3e80000015150820 */ /* 0x000fe20000400000 */
[----:B------:R-:W-:Y:S01]  /*0590*/  FADD R12, R12, 1 ;  /* 0x3f8000000c0c7421 */ /* 0x000fe20000000000 */
[----:B------:R-:W-:Y:S01]  /*05a0*/  FADD R13, R13, 1 ;  /* 0x3f8000000d0d7421 */ /* 0x000fe20000000000 */
[----:B------:R-:W-:Y:S01]  /*05b0*/  @P6 FMUL R40, R40, 0.25 ;  /* 0x3e80000028286820 */ /* 0x000fe20000400000 */
[----:B------:R-:W-:Y:S01]  /*05c0*/  @!P2 FMUL R38, R38, 16777216 ;  /* 0x4b8000002626a820 */ /* 0x000fe20000400000 */
[----:B------:R-:W-:Y:S01]  /*05d0*/  @P4 FMUL R27, R27, 0.25 ;  /* 0x3e8000001b1b4820 */ /* 0x000fe20000400000 */
[----:B------:R-:W-:Y:S01]  /*05e0*/  @P6 FMUL R0, R0, 0.25 ;  /* 0x3e80000000006820 */ /* 0x000fe20000400000 */
[----:B------:R-:W-:Y:S01]  /*05f0*/  @P4 FMUL R11, R11, 0.25 ;  /* 0x3e8000000b0b4820 */ /* 0x000fe20000400000 */
[----:B------:R-:W-:Y:S01]  /*0600*/  @!P2 FMUL R21, R21, 16777216 ;  /* 0x4b8000001515a820 */ /* 0x000fe20000400000 */
[----:B------:R-:W-:-:S02]  /*0610*/  FSETP.GT.AND P6, PT, |R10|, 8.50705917302346158658e+37, PT ;  /* 0x7e8000000a00780b */ /* 0x000fc40003fc4200 */
[----:B------:R-:W-:Y:S02]  /*0620*/  FSETP.GT.AND P4, PT, |R12|, 8.50705917302346158658e+37, PT ;  /* 0x7e8000000c00780b */ /* 0x000fe40003f84200 */
[----:B------:R-:W-:Y:S01]  /*0630*/  FSETP.GT.AND P2, PT, |R13|, 8.50705917302346158658e+37, PT ;  /* 0x7e8000000d00780b */ /* 0x000fe20003f44200 */
[----:B------:R-:W-:Y:S01]  /*0640*/  @!P5 FMUL R40, R40, 16777216 ;  /* 0x4b8000002828d820 */ /* 0x000fe20000400000 */
[----:B------:R-:W-:Y:S01]  /*0650*/  @!P1 FMUL R27, R27, 16777216 ;  /* 0x4b8000001b1b9820 */ /* 0x000fe20000400000 */
[----:B------:R-:W-:Y:S01]  /*0660*/  @!P5 FMUL R0, R0, 16777216 ;  /* 0x4b8000000000d820 */ /* 0x000fe20000400000 */
[----:B------:R-:W-:Y:S01]  /*0670*/  @!P1 FMUL R11, R11, 16777216 ;  /* 0x4b8000000b0b9820 */ /* 0x000fe20000400000 */
[----:B------:R-:W-:Y:S02]  /*0680*/  FSETP.GEU.AND P5, PT, |R10|, 1.175494350822287508e-38, PT ;  /* 0x008000000a00780b */ /* 0x000fe40003fae200 */
[----:B------:R-:W-:Y:S02]  /*0690*/  FSETP.GEU.AND P0, PT, |R12|, 1.175494350822287508e-38, PT ;  /* 0x008000000c00780b */ /* 0x000fe40003f0e200 */
[----:B------:R-:W-:Y:S01]  /*06a0*/  FSETP.GEU.AND P1, PT, |R13|, 1.175494350822287508e-38, PT ;  /* 0x008000000d00780b */ /* 0x000fe20003f2e200 */
[--C-:B------:R-:W-:Y:S01]  /*06b0*/  FFMA R14, R14, 2, R3.reuse ;  /* 0x400000000e0e7823 */ /* 0x100fe20000000003 */
[----:B------:R-:W-:Y:S01]  /*06c0*/  FADD R15, R15, 1 ;  /* 0x3f8000000f0f7421 */ /* 0x000fe20000000000 */
[--C-:B------:R-:W-:Y:S01]  /*06d0*/  FFMA R16, R16, 2, R3.reuse ;  /* 0x4000000010107823 */ /* 0x100fe20000000003 */
[----:B------:R-:W-:Y:S01]  /*06e0*/  FADD R17, R17, 1 ;  /* 0x3f80000011117421 */ /* 0x000fe20000000000 */
[----:B------:R-:W-:Y:S01]  /*06f0*/  FFMA R18, R18, 2, R3 ;  /* 0x4000000012127823 */ /* 0x000fe20000000003 */
[----:B------:R-:W-:Y:S01]  /*0700*/  FADD R19, R19, 1 ;  /* 0x3f80000013137421 */ /* 0x000fe20000000000 */
[----:B------:R-:W-:Y:S01]  /*0710*/  @P6 FMUL R10, R10, 0.25 ;  /* 0x3e8000000a0a6820 */ /* 0x000fe20000400000 */
[----:B------:R-:W-:Y:S01]  /*0720*/  @P4 FMUL R12, R12, 0.25 ;  /* 0x3e8000000c0c4820 */ /* 0x000fe20000400000 */
[----:B------:R-:W-:Y:S01]  /*0730*/  @P6 FMUL R14, R14, 0.25 ;  /* 0x3e8000000e0e6820 */ /* 0x000fe20000400000 */
[----:B------:R-:W-:Y:S01]  /*0740*/  @P2 FMUL R13, R13, 0.25 ;  /* 0x3e8000000d0d2820 */ /* 0x000fe20000400000 */
[----:B------:R-:W-:Y:S01]  /*0750*/  @P4 FMUL R16, R16, 0.25 ;  /* 0x3e80000010104820 */ /* 0x000fe20000400000 */
[----:B------:R-:W-:Y:S01]  /*0760*/  @P2 FMUL R18, R18, 0.25 ;  /* 0x3e80000012122820 */ /* 0x000fe20000400000 */
[----:B------:R-:W-:-:S02]  /*0770*/  FSETP.GT.AND P6, PT, |R15|, 8.50705917302346158658e+37, PT ;  /* 0x7e8000000f00780b */ /* 0x000fc40003fc4200 */
[----:B------:R-:W-:Y:S02]  /*0780*/  FSETP.GT.AND P4, PT, |R17|, 8.50705917302346158658e+37, PT ;  /* 0x7e8000001100780b */ /* 0x000fe40003f84200 */
[----:B------:R-:W-:Y:S01]  /*0790*/  FSETP.GT.AND P2, PT, |R19|, 8.50705917302346158658e+37, PT ;  /* 0x7e8000001300780b */ /* 0x000fe20003f44200 */
[----:B------:R-:W-:Y:S01]  /*07a0*/  @!P5 FMUL R10, R10, 16777216 ;  /* 0x4b8000000a0ad820 */ /* 0x000fe20000400000 */
[----:B------:R-:W-:Y:S01]  /*07b0*/  @!P0 FMUL R12, R12, 16777216 ;  /* 0x4b8000000c0c8820 */ /* 0x000fe20000400000 */
[----:B------:R-:W-:Y:S01]  /*07c0*/  @!P5 FMUL R14, R14, 16777216 ;  /* 0x4b8000000e0ed820 */ /* 0x000fe20000400000 */
[----:B------:R-:W-:Y:S01]  /*07d0*/  @!P1 FMUL R13, R13, 16777216 ;  /* 0x4b8000000d0d9820 */ /* 0x000fe20000400000 */
[----:B------:R-:W-:Y:S01]  /*07e0*/  @!P0 FMUL R16, R16, 16777216 ;  /* 0x4b80000010108820 */ /* 0x000fe20000400000 */
[----:B------:R-:W-:Y:S01]  /*07f0*/  @!P1 FMUL R18, R18, 16777216 ;  /* 0x4b80000012129820 */ /* 0x000fe20000400000 */
[----:B------:R-:W-:Y:S02]  /*0800*/  FSETP.GEU.AND P5, PT, |R15|, 1.175494350822287508e-38, PT ;  /* 0x008000000f00780b */ /* 0x000fe40003fae200 */
[----:B------:R-:W-:-:S02]  /*0810*/  FSETP.GEU.AND P0, PT, |R17|, 1.175494350822287508e-38, PT ;  /* 0x008000001100780b */ /* 0x000fc40003f0e200 */
        /* <DEDUP_REMOVED lines=13> */
[----:B------:R-:W1:Y:S01]  /*08f0*/  MUFU.RCP R5, R40 ;  /* 0x0000002800057308 */ /* 0x000e620000001000 */
        /* <DEDUP_REMOVED lines=9> */
[----:B------:R-:W-:Y:S01]  /*0990*/  @!P1 FMUL R24, R24, 16777216 ;  /* 0x4b80000018189820 */ /* 0x000fe20000400000 */
[----:B------:R-:W-:-:S02]  /*09a0*/  FSETP.GEU.AND P5, PT, |R26|, 1.175494350822287508e-38, PT ;  /* 0x008000001a00780b */ /* 0x000fc40003fae200 */
[----:B------:R-:W-:Y:S02]  /*09b0*/  FSETP.GEU.AND P0, PT, |R25|, 1.175494350822287508e-38, PT ;  /* 0x008000001900780b */ /* 0x000fe40003f0e200 */
[----:B------:R-:W-:Y:S01]  /*09c0*/  FSETP.GEU.AND P1, PT, |R28|, 1.175494350822287508e-38, PT ;  /* 0x008000001c00780b */ /* 0x000fe20003f2e200 */
[----:B------:R-:W2:Y:S01]  /*09d0*/  MUFU.RCP R33, R33 ;  /* 0x0000002100217308 */ /* 0x000ea20000001000 */
[----:B------:R-:W-:Y:S01]  /*09e0*/  @!P3 FMUL R22, R22, 16777216 ;  /* 0x4b8000001616b820 */ /* 0x000fe20000400000 */
[----:B0-----:R-:W-:Y:S01]  /*09f0*/  LOP3.LUT P3, RZ, R2, 0x1f, RZ, 0xc0, !PT ;  /* 0x0000001f02ff7812 */ /* 0x001fe2000786c0ff */
[----:B------:R-:W-:-:S05]  /*0a00*/  @P6 FMUL R26, R26, 0.25 ;  /* 0x3e8000001a1a6820 */ /* 0x000fca0000400000 */
[----:B------:R-:W0:Y:S01]  /*0a10*/  MUFU.RCP R35, R35 ;  /* 0x0000002300237308 */ /* 0x000e220000001000 */
[----:B------:R-:W-:Y:S01]  /*0a20*/  @P4 FMUL R25, R25, 0.25 ;  /* 0x3e80000019194820 */ /* 0x000fe20000400000 */
[----:B------:R-:W-:-:S06]  /*0a30*/  @P2 FMUL R28, R28, 0.25 ;  /* 0x3e8000001c1c2820 */ /* 0x000fcc0000400000 */
[----:B------:R-:W3:Y:S01]  /*0a40*/  MUFU.RCP R39, R39 ;  /* 0x0000002700277308 */ /* 0x000ee20000001000 */
[----:B-1----:R-:W-:Y:S01]  /*0a50*/  FFMA R0, R5, -R0, 1 ;  /* 0x3f80000005007423 */ /* 0x002fe20000000800 */
[----:B------:R-:W-:Y:S01]  /*0a60*/  @!P5 FMUL R26, R26, 16777216 ;  /* 0x4b8000001a1ad820 */ /* 0x000fe20000400000 */
[----:B------:R-:W-:-:S05]  /*0a70*/  @!P0 FMUL R25, R25, 16777216 ;  /* 0x4b80000019198820 */ /* 0x000fca0000400000 */
[----:B------:R-:W1:Y:S01]  /*0a80*/  MUFU.RCP R37, R37 ;  /* 0x0000002500257308 */ /* 0x000e620000001000 */
[----:B------:R-:W-:-:S07]  /*0a90*/  @!P1 FMUL R28, R28, 16777216 ;  /* 0x4b8000001c1c9820 */ /* 0x000fce0000400000 */
[----:B------:R-:W4:Y:S08]  /*0aa0*/  MUFU.RCP R2, R27 ;  /* 0x0000001b00027308 */ /* 0x000f300000001000 */
[----:B------:R-:W5:Y:S08]  /*0ab0*/  MUFU.RCP R7, R12 ;  /* 0x0000000c00077308 */ /* 0x000f700000001000 */
[----:B------:R-:W1:Y:S01]  /*0ac0*/  MUFU.RCP R13, R13 ;  /* 0x0000000d000d7308 */ /* 0x000e620000001000 */
[----:B--2---:R-:W-:-:S07]  /*0ad0*/  FFMA R33, R33, -R34, 1 ;  /* 0x3f80000021217423 */ /* 0x004fce0000000822 */
[----:B------:R-:W2:Y:S01]  /*0ae0*/  MUFU.RCP R38, R38 ;  /* 0x0000002600267308 */ /* 0x000ea20000001000 */
[----:B0-----:R-:W-:-:S07]  /*0af0*/  FFMA R36, R35, -R36, 1 ;  /* 0x3f80000023247423 */ /* 0x001fce0000000824 */
[----:B------:R-:W0:Y:S01]  /*0b00*/  MUFU.RCP R5, R10 ;  /* 0x0000000a00057308 */ /* 0x000e220000001000 */
[----:B---3--:R-:W-:-:S07]  /*0b10*/  FFMA R39, R39, -R22, 1 ;  /* 0x3f80000027277423 */ /* 0x008fce0000000816 */
[----:B------:R-:W3:Y:S08]  /*0b20*/  MUFU.RCP R15, R15 ;  /* 0x0000000f000f7308 */ /* 0x000ef00000001000 */
[----:B------:R-:W0:Y:S08]  /*0b30*/  MUFU.RCP R4, R17 ;  /* 0x0000001100047308 */ /* 0x000e300000001000 */
[----:B------:R-:W0:Y:S01]  /*0b40*/  MUFU.RCP R19, R19 ;  /* 0x0000001300137308 */ /* 0x000e220000001000 */
[----:B------:R-:W-:Y:S01]  /*0b50*/  FADD R33, R33, R36 ;  /* 0x0000002421217221 */ /* 0x000fe20000000000 */
[----:B-1----:R-:W-:Y:S01]  /*0b60*/  FFMA R32, R37, -R32, 1 ;  /* 0x3f80000025207423 */ /* 0x002fe20000000820 */
[----:B------:R-:W-:Y:S01]  /*0b70*/  FADD R39, R39, R0 ;  /* 0x0000000027277221 */ /* 0x000fe20000000000 */
[----:B----4-:R-:W-:-:S04]  /*0b80*/  FFMA R2, R2, -R11, 1 ;  /* 0x3f80000002027423 */ /* 0x010fc8000000080b */
[----:B------:R-:W1:Y:S01]  /*0b90*/  MUFU.RCP R26, R26 ;  /* 0x0000001a001a7308 */ /* 0x000e620000001000 */
[----:B-----5:R-:W-:Y:S01]  /*0ba0*/  FFMA R7, R7, -R16, 1 ;  /* 0x3f80000007077423 */ /* 0x020fe20000000810 */
[----:B------:R-:W-:-:S06]  /*0bb0*/  FFMA R18, R13, -R18, 1 ;  /* 0x3f8000000d127423 */ /* 0x000fcc0000000812 */
[----:B------:R-:W1:Y:S08]  /*0bc0*/  MUFU.RCP R25, R25 ;  /* 0x0000001900197308 */ /* 0x000e700000001000 */
[----:B------:R-:W1:Y:S01]  /*0bd0*/  MUFU.RCP R28, R28 ;  /* 0x0000001c001c7308 */ /* 0x000e620000001000 */
[----:B------:R-:W-:Y:S01]  /*0be0*/  FADD R32, R33, R32 ;  /* 0x0000002021207221 */ /* 0x000fe20000000000 */
[----:B--2---:R-:W-:Y:S01]  /*0bf0*/  FFMA R21, R38, -R21, 1 ;  /* 0x3f80000026157423 */ /* 0x004fe20000000815 */
[----:B------:R-:W-:Y:S01]  /*0c00*/  FADD R2, R39, R2 ;  /* 0x0000000227027221 */ /* 0x000fe20000000000 */
[----:B0-----:R-:W-:Y:S01]  /*0c10*/  FFMA R5, R5, -R14, 1 ;  /* 0x3f80000005057423 */ /* 0x001fe2000000080e */
[----:B------:R-:W-:Y:S01]  /*0c20*/  FADD R7, R7, R18 ;  /* 0x0000001207077221 */ /* 0x000fe20000000000 */
[----:B---3--:R-:W-:Y:S01]  /*0c30*/  FFMA R20, R15, -R20, 1 ;  /* 0x3f8000000f147423 */ /* 0x008fe20000000814 */
[----:B------:R-:W-:Y:S01]  /*0c40*/  FFMA R4, R4, -R23, 1 ;  /* 0x3f80000004047423 */ /* 0x000fe20000000817 */
[----:B------:R-:W-:Y:S01]  /*0c50*/  FFMA R19, R19, -R24, 1 ;  /* 0x3f80000013137423 */ /* 0x000fe20000000818 */
[--C-:B------:R-:W-:Y:S01]  /*0c60*/  FFMA R29, R29, 2, R3.reuse ;  /* 0x400000001d1d7823 */ /* 0x100fe20000000003 */
[--C-:B------:R-:W-:Y:S01]  /*0c70*/  FFMA R30, R30, 2, R3.reuse ;  /* 0x400000001e1e7823 */ /* 0x100fe20000000003 */
[----:B------:R-:W-:Y:S01]  /*0c80*/  FFMA R31, R31, 2, R3 ;  /* 0x400000001f1f7823 */ /* 0x000fe20000000003 */
[----:B------:R-:W-:Y:S01]  /*0c90*/  FADD R0, R32, R21 ;  /* 0x0000001520007221 */ /* 0x000fe20000000000 */
[----:B------:R-:W-:Y:S01]  /*0ca0*/  FADD R5, R2, R5 ;  /* 0x0000000502057221 */ /* 0x000fe20000000000 */
[----:B------:R-:W-:Y:S01]  /*0cb0*/  FADD R7, R7, R20 ;  /* 0x0000001407077221 */ /* 0x000fe20000000000 */
[----:B------:R-:W-:Y:S01]  /*0cc0*/  FADD R4, R4, R19 ;  /* 0x0000001304047221 */ /* 0x000fe20000000000 */
[----:B------:R-:W-:Y:S01]  /*0cd0*/  @P6 FMUL R29, R29, 0.25 ;  /* 0x3e8000001d1d6820 */ /* 0x000fe20000400000 */
[----:B------:R-:W-:Y:S01]  /*0ce0*/  @P4 FMUL R30, R30, 0.25 ;  /* 0x3e8000001e1e4820 */ /* 0x000fe20000400000 */
[----:B------:R-:W-:Y:S01]  /*0cf0*/  @P2 FMUL R31, R31, 0.25 ;  /* 0x3e8000001f1f2820 */ /* 0x000fe20000400000 */
[----:B-1----:R-:W-:Y:S06]  /*0d00*/  @P3 EXIT ;  /* 0x000000000000394d */ /* 0x002fec0003800000 */
[----:B------:R-:W-:Y:S01]  /*0d10*/  @!P0 FMUL R30, R30, 16777216 ;  /* 0x4b8000001e1e8820 */ /* 0x000fe20000400000 */
[----:B------:R-:W-:Y:S01]  /*0d20*/  @!P5 FMUL R29, R29, 16777216 ;  /* 0x4b8000001d1dd820 */ /* 0x000fe20000400000 */
[----:B------:R-:W0:Y:S01]  /*0d30*/  LDC.64 R2, c[0x0][0x210] ;  /* 0x00008400ff027b82 */ /* 0x000e220000000a00 */
[----:B------:R-:W-:Y:S01]  /*0d40*/  FFMA R0, R0, 0.25, RZ ;  /* 0x3e80000000007823 */ /* 0x000fe200000000ff */
[----:B------:R-:W-:Y:S01]  /*0d50*/  FFMA R25, R25, -R30, 1 ;  /* 0x3f80000019197423 */ /* 0x000fe2000000081e */
[----:B------:R-:W-:Y:S01]  /*0d60*/  @!P1 FMUL R31, R31, 16777216 ;  /* 0x4b8000001f1f9820 */ /* 0x000fe20000400000 */
[----:B------:R-:W-:Y:S01]  /*0d70*/  FFMA R26, R26, -R29, 1 ;  /* 0x3f8000001a1a7423 */ /* 0x000fe2000000081d */
[----:B------:R-:W-:Y:S01]  /*0d80*/  FFMA R0, R5, 0.25, R0 ;  /* 0x3e80000005007823 */ /* 0x000fe20000000000 */
[----:B------:R-:W-:Y:S01]  /*0d90*/  FADD R4, R4, R25 ;  /* 0x0000001904047221 */ /* 0x000fe20000000000 */
[----:B------:R-:W-:Y:S01]  /*0da0*/  FFMA R31, R28, -R31, 1 ;  /* 0x3f8000001c1f7423 */ /* 0x000fe2000000081f */
[----:B------:R-:W-:-:S03]  /*0db0*/  FADD R7, R7, R26 ;  /* 0x0000001a07077221 */ /* 0x000fc60000000000 */
[----:B------:R-:W-:Y:S01]  /*0dc0*/  FADD R31, R4, R31 ;  /* 0x0000001f041f7221 */ /* 0x000fe20000000000 */
[----:B------:R-:W-:-:S04]  /*0dd0*/  FFMA R0, R7, 0.25, R0 ;  /* 0x3e80000007007823 */ /* 0x000fc80000000000 */
[----:B------:R-:W-:-:S04]  /*0de0*/  FFMA R0, R31, 0.25, R0 ;  /* 0x3e8000001f007823 */ /* 0x000fc80000000000 */
[----:B------:R-:W-:-:S05]  /*0df0*/  FMUL R5, R0, 0.25 ;  /* 0x3e80000000057820 */ /* 0x000fca0000400000 */
[----:B0-----:R-:W-:Y:S01]  /*0e00*/  STG.E desc[UR4][R2.64], R5 ;  /* 0x0000000502007986 */ /* 0x001fe2000c101904 */
[----:B------:R-:W-:Y:S05]  /*0e10*/  EXIT ;  /* 0x000000000000794d */ /* 0x000fea0003800000 */
.L_x_0:
[----:B------:R-:W-:-:S00]  /*0e20*/  BRA `(.L_x_0) ;  /* 0xfffffffc00fc7947 */ /* 0x000fc0000383ffff */
[----:B------:R-:W-:-:S00]  /*0e30*/  NOP ;  /* 0x0000000000007918 */ /* 0x000fc00000000000 */
        /* <DEDUP_REMOVED lines=12> */
.L_x_1:


//--------------------- .nv.constant0.triton_poi_fused_add_div_mean_mul_rsub_3 --------------------------
	.section	.nv.constant0.triton_poi_fused_add_div_mean_mul_rsub_3,"a",@progbits
	.sectionflags	@""
	.align	4
.nv.constant0.triton_poi_fused_add_div_mean_mul_rsub_3:
	.zero		600
